//
// Generated by NVIDIA NVVM Compiler
//
// Compiler Build ID: CL-36424714
// Cuda compilation tools, release 13.0, V13.0.88
// Based on NVVM 20.0.0
//

.version 9.0
.target sm_100
.address_size 64

	// .globl	_Z10offsetCopyIdEvPT_i

.visible .entry _Z10offsetCopyIdEvPT_i(
	.param .u64 .ptr .align 1 _Z10offsetCopyIdEvPT_i_param_0,
	.param .u32 _Z10offsetCopyIdEvPT_i_param_1
)
{
	.reg .b32 	%r<7>;
	.reg .b64 	%rd<5>;
	.reg .b64 	%fd<3>;

	ld.param.u64 	%rd1, [_Z10offsetCopyIdEvPT_i_param_0];
	ld.param.u32 	%r1, [_Z10offsetCopyIdEvPT_i_param_1];
	cvta.to.global.u64 	%rd2, %rd1;
	mov.u32 	%r2, %ntid.x;
	mov.u32 	%r3, %ctaid.x;
	mov.u32 	%r4, %tid.x;
	mad.lo.s32 	%r5, %r2, %r3, %r4;
	add.s32 	%r6, %r5, %r1;
	mul.wide.s32 	%rd3, %r6, 8;
	add.s64 	%rd4, %rd2, %rd3;
	ld.global.f64 	%fd1, [%rd4];
	add.f64 	%fd2, %fd1, 0d3FF0000000000000;
	st.global.f64 	[%rd4], %fd2;
	ret;

}
	// .globl	_Z10strideCopyIdEvPT_i
.visible .entry _Z10strideCopyIdEvPT_i(
	.param .u64 .ptr .align 1 _Z10strideCopyIdEvPT_i_param_0,
	.param .u32 _Z10strideCopyIdEvPT_i_param_1
)
{
	.reg .b32 	%r<7>;
	.reg .b64 	%rd<5>;
	.reg .b64 	%fd<3>;

	ld.param.u64 	%rd1, [_Z10strideCopyIdEvPT_i_param_0];
	ld.param.u32 	%r1, [_Z10strideCopyIdEvPT_i_param_1];
	cvta.to.global.u64 	%rd2, %rd1;
	mov.u32 	%r2, %ntid.x;
	mov.u32 	%r3, %ctaid.x;
	mov.u32 	%r4, %tid.x;
	mad.lo.s32 	%r5, %r2, %r3, %r4;
	mul.lo.s32 	%r6, %r1, %r5;
	mul.wide.s32 	%rd3, %r6, 8;
	add.s64 	%rd4, %rd2, %rd3;
	ld.global.f64 	%fd1, [%rd4];
	add.f64 	%fd2, %fd1, 0d3FF0000000000000;
	st.global.f64 	[%rd4], %fd2;
	ret;

}
	// .globl	_Z10offsetCopyIfEvPT_i
.visible .entry _Z10offsetCopyIfEvPT_i(
	.param .u64 .ptr .align 1 _Z10offsetCopyIfEvPT_i_param_0,
	.param .u32 _Z10offsetCopyIfEvPT_i_param_1
)
{
	.reg .b32 	%r<7>;
	.reg .b32 	%f<3>;
	.reg .b64 	%rd<5>;

	ld.param.u64 	%rd1, [_Z10offsetCopyIfEvPT_i_param_0];
	ld.param.u32 	%r1, [_Z10offsetCopyIfEvPT_i_param_1];
	cvta.to.global.u64 	%rd2, %rd1;
	mov.u32 	%r2, %ntid.x;
	mov.u32 	%r3, %ctaid.x;
	mov.u32 	%r4, %tid.x;
	mad.lo.s32 	%r5, %r2, %r3, %r4;
	add.s32 	%r6, %r5, %r1;
	mul.wide.s32 	%rd3, %r6, 4;
	add.s64 	%rd4, %rd2, %rd3;
	ld.global.f32 	%f1, [%rd4];
	add.f32 	%f2, %f1, 0f3F800000;
	st.global.f32 	[%rd4], %f2;
	ret;

}
	// .globl	_Z10strideCopyIfEvPT_i
.visible .entry _Z10strideCopyIfEvPT_i(
	.param .u64 .ptr .align 1 _Z10strideCopyIfEvPT_i_param_0,
	.param .u32 _Z10strideCopyIfEvPT_i_param_1
)
{
	.reg .b32 	%r<7>;
	.reg .b32 	%f<3>;
	.reg .b64 	%rd<5>;

	ld.param.u64 	%rd1, [_Z10strideCopyIfEvPT_i_param_0];
	ld.param.u32 	%r1, [_Z10strideCopyIfEvPT_i_param_1];
	cvta.to.global.u64 	%rd2, %rd1;
	mov.u32 	%r2, %ntid.x;
	mov.u32 	%r3, %ctaid.x;
	mov.u32 	%r4, %tid.x;
	mad.lo.s32 	%r5, %r2, %r3, %r4;
	mul.lo.s32 	%r6, %r1, %r5;
	mul.wide.s32 	%rd3, %r6, 4;
	add.s64 	%rd4, %rd2, %rd3;
	ld.global.f32 	%f1, [%rd4];
	add.f32 	%f2, %f1, 0f3F800000;
	st.global.f32 	[%rd4], %f2;
	ret;

}


// ===== COMPILED SASS (sm_100) =====

	.target	sm_100

	.elftype	@"ET_EXEC"


//--------------------- .note.nv.tkinfo           --------------------------
	.section	.note.nv.tkinfo,"",@"SHT_NOTE"
	.sectionflags	@"SHF_NOTE_NV_TKINFO"
	.tkinfo
        /*0018*/ 	.word	0x00000002
        /*0030*/ 	.string	""
        /*0030*/ 	.string	"ptxas"
        /*0030*/ 	.string	"Cuda compilation tools, release 13.0, V13.0.88"
        /*0030*/ 	.string	"Build cuda_13.0.r13.0/compiler.36424714_0"
        /*0030*/ 	.string	"-arch sm_100 -m 64 "



//--------------------- .note.nv.cuinfo           --------------------------
	.section	.note.nv.cuinfo,"",@"SHT_NOTE"
	.sectionflags	@"SHF_NOTE_NV_CUINFO"
        /*0018*/ 	.short	0x0002
        /*001a*/ 	.short	0x0064
        /*001c*/ 	.short	0x0082
	.zero		2


//--------------------- .nv.info                  --------------------------
	.section	.nv.info,"",@"SHT_CUDA_INFO"
	.align	4


	//----- nvinfo : EIATTR_REGCOUNT
	.align		4
        /*0000*/ 	.byte	0x04, 0x2f
        /*0002*/ 	.short	(.L_1 - .L_0)
	.align		4
.L_0:
        /*0004*/ 	.word	index@(_Z10offsetCopyIdEvPT_i)
        /*0008*/ 	.word	0x00000008


	//----- nvinfo : EIATTR_FRAME_SIZE
	.align		4
.L_1:
        /*000c*/ 	.byte	0x04, 0x11
        /*000e*/ 	.short	(.L_3 - .L_2)
	.align		4
.L_2:
        /*0010*/ 	.word	index@(_Z10offsetCopyIdEvPT_i)
        /*0014*/ 	.word	0x00000000


	//----- nvinfo : EIATTR_REGCOUNT
	.align		4
.L_3:
        /*0018*/ 	.byte	0x04, 0x2f
        /*001a*/ 	.short	(.L_5 - .L_4)
	.align		4
.L_4:
        /*001c*/ 	.word	index@(_Z10strideCopyIdEvPT_i)
        /*0020*/ 	.word	0x00000008


	//----- nvinfo : EIATTR_FRAME_SIZE
	.align		4
.L_5:
        /*0024*/ 	.byte	0x04, 0x11
        /*0026*/ 	.short	(.L_7 - .L_6)
	.align		4
.L_6:
        /*0028*/ 	.word	index@(_Z10strideCopyIdEvPT_i)
        /*002c*/ 	.word	0x00000000


	//----- nvinfo : EIATTR_REGCOUNT
	.align		4
.L_7:
        /*0030*/ 	.byte	0x04, 0x2f
        /*0032*/ 	.short	(.L_9 - .L_8)
	.align		4
.L_8:
        /*0034*/ 	.word	index@(_Z10offsetCopyIfEvPT_i)
        /*0038*/ 	.word	0x00000008


	//----- nvinfo : EIATTR_FRAME_SIZE
	.align		4
.L_9:
        /*003c*/ 	.byte	0x04, 0x11
        /*003e*/ 	.short	(.L_11 - .L_10)
	.align		4
.L_10:
        /*0040*/ 	.word	index@(_Z10offsetCopyIfEvPT_i)
        /*0044*/ 	.word	0x00000000


	//----- nvinfo : EIATTR_REGCOUNT
	.align		4
.L_11:
        /*0048*/ 	.byte	0x04, 0x2f
        /*004a*/ 	.short	(.L_13 - .L_12)
	.align		4
.L_12:
        /*004c*/ 	.word	index@(_Z10strideCopyIfEvPT_i)
        /*0050*/ 	.word	0x00000008


	//----- nvinfo : EIATTR_FRAME_SIZE
	.align		4
.L_13:
        /*0054*/ 	.byte	0x04, 0x11
        /*0056*/ 	.short	(.L_15 - .L_14)
	.align		4
.L_14:
        /*0058*/ 	.word	index@(_Z10strideCopyIfEvPT_i)
        /*005c*/ 	.word	0x00000000


	//----- nvinfo : EIATTR_MIN_STACK_SIZE
	.align		4
.L_15:
        /*0060*/ 	.byte	0x04, 0x12
        /*0062*/ 	.short	(.L_17 - .L_16)
	.align		4
.L_16:
        /*0064*/ 	.word	index@(_Z10strideCopyIfEvPT_i)
        /*0068*/ 	.word	0x00000000


	//----- nvinfo : EIATTR_MIN_STACK_SIZE
	.align		4
.L_17:
        /*006c*/ 	.byte	0x04, 0x12
        /*006e*/ 	.short	(.L_19 - .L_18)
	.align		4
.L_18:
        /*0070*/ 	.word	index@(_Z10offsetCopyIfEvPT_i)
        /*0074*/ 	.word	0x00000000


	//----- nvinfo : EIATTR_MIN_STACK_SIZE
	.align		4
.L_19:
        /*0078*/ 	.byte	0x04, 0x12
        /*007a*/ 	.short	(.L_21 - .L_20)
	.align		4
.L_20:
        /*007c*/ 	.word	index@(_Z10strideCopyIdEvPT_i)
        /*0080*/ 	.word	0x00000000


	//----- nvinfo : EIATTR_MIN_STACK_SIZE
	.align		4
.L_21:
        /*0084*/ 	.byte	0x04, 0x12
        /*0086*/ 	.short	(.L_23 - .L_22)
	.align		4
.L_22:
        /*0088*/ 	.word	index@(_Z10offsetCopyIdEvPT_i)
        /*008c*/ 	.word	0x00000000
.L_23:


//--------------------- .nv.compat                --------------------------
	.section	.nv.compat,"",@"SHT_CUDA_COMPAT_INFO"
	.align	4
        /*0000*/ 	.byte	0x02, 0x09, 0x00, 0x00, 0x02, 0x02, 0x01, 0x00, 0x02, 0x05, 0x05, 0x00, 0x03, 0x07, 0x01, 0x01
        /*0010*/ 	.byte	0x02, 0x03, 0x00, 0x00, 0x02, 0x06, 0x01, 0x00, 0x04, 0x0b, 0x08, 0x00, 0x01, 0x00, 0x00, 0x00
        /*0020*/ 	.byte	0x00, 0x00, 0x00, 0x00


//--------------------- .nv.info._Z10strideCopyIfEvPT_i --------------------------
	.section	.nv.info._Z10strideCopyIfEvPT_i,"",@"SHT_CUDA_INFO"
	.sectionflags	@""
	.align	4


	//----- nvinfo : EIATTR_CUDA_API_VERSION
	.align		4
        /*0000*/ 	.byte	0x04, 0x37
        /*0002*/ 	.short	(.L_25 - .L_24)
.L_24:
        /*0004*/ 	.word	0x00000082


	//----- nvinfo : EIATTR_KPARAM_INFO
	.align		4
.L_25:
        /*0008*/ 	.byte	0x04, 0x17
        /*000a*/ 	.short	(.L_27 - .L_26)
.L_26:
        /*000c*/ 	.word	0x00000000
        /*0010*/ 	.short	0x0001
        /*0012*/ 	.short	0x0008
        /*0014*/ 	.byte	0x00, 0xf0, 0x11, 0x00


	//----- nvinfo : EIATTR_KPARAM_INFO
	.align		4
.L_27:
        /*0018*/ 	.byte	0x04, 0x17
        /*001a*/ 	.short	(.L_29 - .L_28)
.L_28:
        /*001c*/ 	.word	0x00000000
        /*0020*/ 	.short	0x0000
        /*0022*/ 	.short	0x0000
        /*0024*/ 	.byte	0x00, 0xf5, 0x21, 0x00


	//----- nvinfo : EIATTR_SPARSE_MMA_MASK
	.align		4
.L_29:
        /*0028*/ 	.byte	0x03, 0x50
        /*002a*/ 	.short	0x0000


	//----- nvinfo : EIATTR_MAXREG_COUNT
	.align		4
        /*002c*/ 	.byte	0x03, 0x1b
        /*002e*/ 	.short	0x00ff


	//----- nvinfo : EIATTR_MERCURY_ISA_VERSION
	.align		4
        /*0030*/ 	.byte	0x03, 0x5f
        /*0032*/ 	.short	0x0101


	//----- nvinfo : EIATTR_VRC_CTA_INIT_COUNT
	.align		4
        /*0034*/ 	.byte	0x02, 0x4a
	.zero		1
	.zero		1


	//----- nvinfo : EIATTR_EXIT_INSTR_OFFSETS
	.align		4
        /*0038*/ 	.byte	0x04, 0x1c
        /*003a*/ 	.short	(.L_31 - .L_30)


	//   ....[0]....
.L_30:
        /*003c*/ 	.word	0x000000d0


	//----- nvinfo : EIATTR_CBANK_PARAM_SIZE
	.align		4
.L_31:
        /*0040*/ 	.byte	0x03, 0x19
        /*0042*/ 	.short	0x000c


	//----- nvinfo : EIATTR_PARAM_CBANK
	.align		4
        /*0044*/ 	.byte	0x04, 0x0a
        /*0046*/ 	.short	(.L_33 - .L_32)
	.align		4
.L_32:
        /*0048*/ 	.word	index@(.nv.constant0._Z10strideCopyIfEvPT_i)
        /*004c*/ 	.short	0x0380
        /*004e*/ 	.short	0x000c


	//----- nvinfo : EIATTR_SW_WAR
	.align		4
.L_33:
        /*0050*/ 	.byte	0x04, 0x36
        /*0052*/ 	.short	(.L_35 - .L_34)
.L_34:
        /*0054*/ 	.word	0x00000008
.L_35:


//--------------------- .nv.info._Z10offsetCopyIfEvPT_i --------------------------
	.section	.nv.info._Z10offsetCopyIfEvPT_i,"",@"SHT_CUDA_INFO"
	.sectionflags	@""
	.align	4


	//----- nvinfo : EIATTR_CUDA_API_VERSION
	.align		4
        /*0000*/ 	.byte	0x04, 0x37
        /*0002*/ 	.short	(.L_37 - .L_36)
.L_36:
        /*0004*/ 	.word	0x00000082


	//----- nvinfo : EIATTR_KPARAM_INFO
	.align		4
.L_37:
        /*0008*/ 	.byte	0x04, 0x17
        /*000a*/ 	.short	(.L_39 - .L_38)
.L_38:
        /*000c*/ 	.word	0x00000000
        /*0010*/ 	.short	0x0001
        /*0012*/ 	.short	0x0008
        /*0014*/ 	.byte	0x00, 0xf0, 0x11, 0x00


	//----- nvinfo : EIATTR_KPARAM_INFO
	.align		4
.L_39:
        /*0018*/ 	.byte	0x04, 0x17
        /*001a*/ 	.short	(.L_41 - .L_40)
.L_40:
        /*001c*/ 	.word	0x00000000
        /*0020*/ 	.short	0x0000
        /*0022*/ 	.short	0x0000
        /*0024*/ 	.byte	0x00, 0xf5, 0x21, 0x00


	//----- nvinfo : EIATTR_SPARSE_MMA_MASK
	.align		4
.L_41:
        /*0028*/ 	.byte	0x03, 0x50
        /*002a*/ 	.short	0x0000


	//----- nvinfo : EIATTR_MAXREG_COUNT
	.align		4
        /*002c*/ 	.byte	0x03, 0x1b
        /*002e*/ 	.short	0x00ff


	//----- nvinfo : EIATTR_MERCURY_ISA_VERSION
	.align		4
        /*0030*/ 	.byte	0x03, 0x5f
        /*0032*/ 	.short	0x0101


	//----- nvinfo : EIATTR_VRC_CTA_INIT_COUNT
	.align		4
        /*0034*/ 	.byte	0x02, 0x4a
	.zero		1
	.zero		1


	//----- nvinfo : EIATTR_EXIT_INSTR_OFFSETS
	.align		4
        /*0038*/ 	.byte	0x04, 0x1c
        /*003a*/ 	.short	(.L_43 - .L_42)


	//   ....[0]....
.L_42:
        /*003c*/ 	.word	0x000000d0


	//----- nvinfo : EIATTR_CBANK_PARAM_SIZE
	.align		4
.L_43:
        /*0040*/ 	.byte	0x03, 0x19
        /*0042*/ 	.short	0x000c


	//----- nvinfo : EIATTR_PARAM_CBANK
	.align		4
        /*0044*/ 	.byte	0x04, 0x0a
        /*0046*/ 	.short	(.L_45 - .L_44)
	.align		4
.L_44:
        /*0048*/ 	.word	index@(.nv.constant0._Z10offsetCopyIfEvPT_i)
        /*004c*/ 	.short	0x0380
        /*004e*/ 	.short	0x000c


	//----- nvinfo : EIATTR_SW_WAR
	.align		4
.L_45:
        /*0050*/ 	.byte	0x04, 0x36
        /*0052*/ 	.short	(.L_47 - .L_46)
.L_46:
        /*0054*/ 	.word	0x00000008
.L_47:


//--------------------- .nv.info._Z10strideCopyIdEvPT_i --------------------------
	.section	.nv.info._Z10strideCopyIdEvPT_i,"",@"SHT_CUDA_INFO"
	.sectionflags	@""
	.align	4


	//----- nvinfo : EIATTR_CUDA_API_VERSION
	.align		4
        /*0000*/ 	.byte	0x04, 0x37
        /*0002*/ 	.short	(.L_49 - .L_48)
.L_48:
        /*0004*/ 	.word	0x00000082


	//----- nvinfo : EIATTR_KPARAM_INFO
	.align		4
.L_49:
        /*0008*/ 	.byte	0x04, 0x17
        /*000a*/ 	.short	(.L_51 - .L_50)
.L_50:
        /*000c*/ 	.word	0x00000000
        /*0010*/ 	.short	0x0001
        /*0012*/ 	.short	0x0008
        /*0014*/ 	.byte	0x00, 0xf0, 0x11, 0x00


	//----- nvinfo : EIATTR_KPARAM_INFO
	.align		4
.L_51:
        /*0018*/ 	.byte	0x04, 0x17
        /*001a*/ 	.short	(.L_53 - .L_52)
.L_52:
        /*001c*/ 	.word	0x00000000
        /*0020*/ 	.short	0x0000
        /*0022*/ 	.short	0x0000
        /*0024*/ 	.byte	0x00, 0xf5, 0x21, 0x00


	//----- nvinfo : EIATTR_SPARSE_MMA_MASK
	.align		4
.L_53:
        /*0028*/ 	.byte	0x03, 0x50
        /*002a*/ 	.short	0x0000


	//----- nvinfo : EIATTR_MAXREG_COUNT
	.align		4
        /*002c*/ 	.byte	0x03, 0x1b
        /*002e*/ 	.short	0x00ff


	//----- nvinfo : EIATTR_MERCURY_ISA_VERSION
	.align		4
        /*0030*/ 	.byte	0x03, 0x5f
        /*0032*/ 	.short	0x0101


	//----- nvinfo : EIATTR_VRC_CTA_INIT_COUNT
	.align		4
        /*0034*/ 	.byte	0x02, 0x4a
	.zero		1
	.zero		1


	//----- nvinfo : EIATTR_EXIT_INSTR_OFFSETS
	.align		4
        /*0038*/ 	.byte	0x04, 0x1c
        /*003a*/ 	.short	(.L_55 - .L_54)


	//   ....[0]....
.L_54:
        /*003c*/ 	.word	0x000000d0


	//----- nvinfo : EIATTR_CBANK_PARAM_SIZE
	.align		4
.L_55:
        /*0040*/ 	.byte	0x03, 0x19
        /*0042*/ 	.short	0x000c


	//----- nvinfo : EIATTR_PARAM_CBANK
	.align		4
        /*0044*/ 	.byte	0x04, 0x0a
        /*0046*/ 	.short	(.L_57 - .L_56)
	.align		4
.L_56:
        /*0048*/ 	.word	index@(.nv.constant0._Z10strideCopyIdEvPT_i)
        /*004c*/ 	.short	0x0380
        /*004e*/ 	.short	0x000c


	//----- nvinfo : EIATTR_SW_WAR
	.align		4
.L_57:
        /*0050*/ 	.byte	0x04, 0x36
        /*0052*/ 	.short	(.L_59 - .L_58)
.L_58:
        /*0054*/ 	.word	0x00000008
.L_59:


//--------------------- .nv.info._Z10offsetCopyIdEvPT_i --------------------------
	.section	.nv.info._Z10offsetCopyIdEvPT_i,"",@"SHT_CUDA_INFO"
	.sectionflags	@""
	.align	4


	//----- nvinfo : EIATTR_CUDA_API_VERSION
	.align		4
        /*0000*/ 	.byte	0x04, 0x37
        /*0002*/ 	.short	(.L_61 - .L_60)
.L_60:
        /*0004*/ 	.word	0x00000082


	//----- nvinfo : EIATTR_KPARAM_INFO
	.align		4
.L_61:
        /*0008*/ 	.byte	0x04, 0x17
        /*000a*/ 	.short	(.L_63 - .L_62)
.L_62:
        /*000c*/ 	.word	0x00000000
        /*0010*/ 	.short	0x0001
        /*0012*/ 	.short	0x0008
        /*0014*/ 	.byte	0x00, 0xf0, 0x11, 0x00


	//----- nvinfo : EIATTR_KPARAM_INFO
	.align		4
.L_63:
        /*0018*/ 	.byte	0x04, 0x17
        /*001a*/ 	.short	(.L_65 - .L_64)
.L_64:
        /*001c*/ 	.word	0x00000000
        /*0020*/ 	.short	0x0000
        /*0022*/ 	.short	0x0000
        /*0024*/ 	.byte	0x00, 0xf5, 0x21, 0x00


	//----- nvinfo : EIATTR_SPARSE_MMA_MASK
	.align		4
.L_65:
        /*0028*/ 	.byte	0x03, 0x50
        /*002a*/ 	.short	0x0000


	//----- nvinfo : EIATTR_MAXREG_COUNT
	.align		4
        /*002c*/ 	.byte	0x03, 0x1b
        /*002e*/ 	.short	0x00ff


	//----- nvinfo : EIATTR_MERCURY_ISA_VERSION
	.align		4
        /*0030*/ 	.byte	0x03, 0x5f
        /*0032*/ 	.short	0x0101


	//----- nvinfo : EIATTR_VRC_CTA_INIT_COUNT
	.align		4
        /*0034*/ 	.byte	0x02, 0x4a
	.zero		1
	.zero		1


	//----- nvinfo : EIATTR_EXIT_INSTR_OFFSETS
	.align		4
        /*0038*/ 	.byte	0x04, 0x1c
        /*003a*/ 	.short	(.L_67 - .L_66)


	//   ....[0]....
.L_66:
        /*003c*/ 	.word	0x000000d0


	//----- nvinfo : EIATTR_CBANK_PARAM_SIZE
	.align		4
.L_67:
        /*0040*/ 	.byte	0x03, 0x19
        /*0042*/ 	.short	0x000c


	//----- nvinfo : EIATTR_PARAM_CBANK
	.align		4
        /*0044*/ 	.byte	0x04, 0x0a
        /*0046*/ 	.short	(.L_69 - .L_68)
	.align		4
.L_68:
        /*0048*/ 	.word	index@(.nv.constant0._Z10offsetCopyIdEvPT_i)
        /*004c*/ 	.short	0x0380
        /*004e*/ 	.short	0x000c


	//----- nvinfo : EIATTR_SW_WAR
	.align		4
.L_69:
        /*0050*/ 	.byte	0x04, 0x36
        /*0052*/ 	.short	(.L_71 - .L_70)
.L_70:
        /*0054*/ 	.word	0x00000008
.L_71:


//--------------------- .nv.callgraph             --------------------------
	.section	.nv.callgraph,"",@"SHT_CUDA_CALLGRAPH"
	.align	4
	.sectionentsize	8
	.align		4
        /*0000*/ 	.word	0x00000000
	.align		4
        /*0004*/ 	.word	0xffffffff
	.align		4
        /*0008*/ 	.word	0x00000000
	.align		4
        /*000c*/ 	.word	0xfffffffe
	.align		4
        /*0010*/ 	.word	0x00000000
	.align		4
        /*0014*/ 	.word	0xfffffffd
	.align		4
        /*0018*/ 	.word	0x00000000
	.align		4
        /*001c*/ 	.word	0xfffffffc


//--------------------- .text._Z10strideCopyIfEvPT_i --------------------------
	.section	.text._Z10strideCopyIfEvPT_i,"ax",@progbits
	.align	128
        .global         _Z10strideCopyIfEvPT_i
        .type           _Z10strideCopyIfEvPT_i,@function
        .size           _Z10strideCopyIfEvPT_i,(.L_x_4 - _Z10strideCopyIfEvPT_i)
        .other          _Z10strideCopyIfEvPT_i,@"STO_CUDA_ENTRY STV_DEFAULT"
_Z10strideCopyIfEvPT_i:
.text._Z10strideCopyIfEvPT_i:
[----:B------:R-:W-:Y:S01]  /*0000*/  LDC R1, c[0x0][0x37c] ;  /* 0x0000df00ff017b82 */ /* 0x000fe20000000800 */
[----:B------:R-:W0:Y:S01]  /*0010*/  S2R R0, SR_CTAID.X ;  /* 0x0000000000007919 */ /* 0x000e220000002500 */
[----:B------:R-:W0:Y:S06]  /*0020*/  LDCU UR6, c[0x0][0x360] ;  /* 0x00006c00ff0677ac */ /* 0x000e2c0008000800 */
[----:B------:R-:W1:Y:S01]  /*0030*/  LDC.64 R2, c[0x0][0x380] ;  /* 0x0000e000ff027b82 */ /* 0x000e620000000a00 */
[----:B------:R-:W0:Y:S01]  /*0040*/  S2R R5, SR_TID.X ;  /* 0x0000000000057919 */ /* 0x000e220000002100 */
[----:B------:R-:W2:Y:S01]  /*0050*/  LDCU UR7, c[0x0][0x388] ;  /* 0x00007100ff0777ac */ /* 0x000ea20008000800 */
[----:B------:R-:W3:Y:S01]  /*0060*/  LDCU.64 UR4, c[0x0][0x358] ;  /* 0x00006b00ff0477ac */ /* 0x000ee20008000a00 */
[----:B0-----:R-:W-:-:S04]  /*0070*/  IMAD R0, R0, UR6, R5 ;  /* 0x0000000600007c24 */ /* 0x001fc8000f8e0205 */
[----:B--2---:R-:W-:-:S04]  /*0080*/  IMAD R5, R0, UR7, RZ ;  /* 0x0000000700057c24 */ /* 0x004fc8000f8e02ff */
[----:B-1----:R-:W-:-:S05]  /*0090*/  IMAD.WIDE R2, R5, 0x4, R2 ;  /* 0x0000000405027825 */ /* 0x002fca00078e0202 */
[----:B---3--:R-:W2:Y:S02]  /*00a0*/  LDG.E R0, desc[UR4][R2.64] ;  /* 0x0000000402007981 */ /* 0x008ea4000c1e1900 */
[----:B--2---:R-:W-:-:S05]  /*00b0*/  FADD R5, R0, 1 ;  /* 0x3f80000000057421 */ /* 0x004fca0000000000 */
[----:B------:R-:W-:Y:S01]  /*00c0*/  STG.E desc[UR4][R2.64], R5 ;  /* 0x0000000502007986 */ /* 0x000fe2000c101904 */
[----:B------:R-:W-:Y:S05]  /*00d0*/  EXIT ;  /* 0x000000000000794d */ /* 0x000fea0003800000 */
.L_x_0:
[----:B------:R-:W-:-:S00]  /*00e0*/  BRA `(.L_x_0) ;  /* 0xfffffffc00fc7947 */ /* 0x000fc0000383ffff */
[----:B------:R-:W-:-:S00]  /*00f0*/  NOP ;  /* 0x0000000000007918 */ /* 0x000fc00000000000 */
        /* <DEDUP_REMOVED lines=8> */
.L_x_4:


//--------------------- .text._Z10offsetCopyIfEvPT_i --------------------------
	.section	.text._Z10offsetCopyIfEvPT_i,"ax",@progbits
	.align	128
        .global         _Z10offsetCopyIfEvPT_i
        .type           _Z10offsetCopyIfEvPT_i,@function
        .size           _Z10offsetCopyIfEvPT_i,(.L_x_5 - _Z10offsetCopyIfEvPT_i)
        .other          _Z10offsetCopyIfEvPT_i,@"STO_CUDA_ENTRY STV_DEFAULT"
_Z10offsetCopyIfEvPT_i:
.text._Z10offsetCopyIfEvPT_i:
[----:B------:R-:W-:Y:S01]  /*0000*/  LDC R1, c[0x0][0x37c] ;  /* 0x0000df00ff017b82 */ /* 0x000fe20000000800 */
[----:B------:R-:W0:Y:S01]  /*0010*/  S2R R0, SR_CTAID.X ;  /* 0x0000000000007919 */ /* 0x000e220000002500 */
[----:B------:R-:W0:Y:S06]  /*0020*/  LDCU UR6, c[0x0][0x360] ;  /* 0x00006c00ff0677ac */ /* 0x000e2c0008000800 */
[----:B------:R-:W1:Y:S01]  /*0030*/  LDC.64 R2, c[0x0][0x380] ;  /* 0x0000e000ff027b82 */ /* 0x000e620000000a00 */
[----:B------:R-:W0:Y:S01]  /*0040*/  S2R R5, SR_TID.X ;  /* 0x0000000000057919 */ /* 0x000e220000002100 */
[----:B------:R-:W2:Y:S01]  /*0050*/  LDCU UR7, c[0x0][0x388] ;  /* 0x00007100ff0777ac */ /* 0x000ea20008000800 */
[----:B------:R-:W3:Y:S01]  /*0060*/  LDCU.64 UR4, c[0x0][0x358] ;  /* 0x00006b00ff0477ac */ /* 0x000ee20008000a00 */
[----:B0-----:R-:W-:-:S05]  /*0070*/  IMAD R0, R0, UR6, R5 ;  /* 0x0000000600007c24 */ /* 0x001fca000f8e0205 */
[----:B--2---:R-:W-:-:S05]  /*0080*/  IADD3 R5, PT, PT, R0, UR7, RZ ;  /* 0x0000000700057c10 */ /* 0x004fca000fffe0ff */
[----:B-1----:R-:W-:-:S05]  /*0090*/  IMAD.WIDE R2, R5, 0x4, R2 ;  /* 0x0000000405027825 */ /* 0x002fca00078e0202 */
[----:B---3--:R-:W2:Y:S02]  /*00a0*/  LDG.E R0, desc[UR4][R2.64] ;  /* 0x0000000402007981 */ /* 0x008ea4000c1e1900 */
[----:B--2---:R-:W-:-:S05]  /*00b0*/  FADD R5, R0, 1 ;  /* 0x3f80000000057421 */ /* 0x004fca0000000000 */
[----:B------:R-:W-:Y:S01]  /*00c0*/  STG.E desc[UR4][R2.64], R5 ;  /* 0x0000000502007986 */ /* 0x000fe2000c101904 */
[----:B------:R-:W-:Y:S05]  /*00d0*/  EXIT ;  /* 0x000000000000794d */ /* 0x000fea0003800000 */
.L_x_1:
        /* <DEDUP_REMOVED lines=10> */
.L_x_5:


//--------------------- .text._Z10strideCopyIdEvPT_i --------------------------
	.section	.text._Z10strideCopyIdEvPT_i,"ax",@progbits
	.align	128
        .global         _Z10strideCopyIdEvPT_i
        .type           _Z10strideCopyIdEvPT_i,@function
        .size           _Z10strideCopyIdEvPT_i,(.L_x_6 - _Z10strideCopyIdEvPT_i)
        .other          _Z10strideCopyIdEvPT_i,@"STO_CUDA_ENTRY STV_DEFAULT"
_Z10strideCopyIdEvPT_i:
.text._Z10strideCopyIdEvPT_i:
        /* <DEDUP_REMOVED lines=10> */
[----:B---3--:R-:W2:Y:S02]  /*00a0*/  LDG.E.64 R4, desc[UR4][R2.64] ;  /* 0x0000000402047981 */ /* 0x008ea4000c1e1b00 */
[----:B--2---:R-:W-:-:S07]  /*00b0*/  DADD R4, R4, 1 ;  /* 0x3ff0000004047429 */ /* 0x004fce0000000000 */
[----:B------:R-:W-:Y:S01]  /*00c0*/  STG.E.64 desc[UR4][R2.64], R4 ;  /* 0x0000000402007986 */ /* 0x000fe2000c101b04 */
[----:B------:R-:W-:Y:S05]  /*00d0*/  EXIT ;  /* 0x000000000000794d */ /* 0x000fea0003800000 */
.L_x_2:
        /* <DEDUP_REMOVED lines=10> */
.L_x_6:


//--------------------- .text._Z10offsetCopyIdEvPT_i --------------------------
	.section	.text._Z10offsetCopyIdEvPT_i,"ax",@progbits
	.align	128
        .global         _Z10offsetCopyIdEvPT_i
        .type           _Z10offsetCopyIdEvPT_i,@function
        .size           _Z10offsetCopyIdEvPT_i,(.L_x_7 - _Z10offsetCopyIdEvPT_i)
        .other          _Z10offsetCopyIdEvPT_i,@"STO_CUDA_ENTRY STV_DEFAULT"
_Z10offsetCopyIdEvPT_i:
.text._Z10offsetCopyIdEvPT_i:
        /* <DEDUP_REMOVED lines=10> */
[----:B---3--:R-:W2:Y:S02]  /*00a0*/  LDG.E.64 R4, desc[UR4][R2.64] ;  /* 0x0000000402047981 */ /* 0x008ea4000c1e1b00 */
[----:B--2---:R-:W-:-:S07]  /*00b0*/  DADD R4, R4, 1 ;  /* 0x3ff0000004047429 */ /* 0x004fce0000000000 */
[----:B------:R-:W-:Y:S01]  /*00c0*/  STG.E.64 desc[UR4][R2.64], R4 ;  /* 0x0000000402007986 */ /* 0x000fe2000c101b04 */
[----:B------:R-:W-:Y:S05]  /*00d0*/  EXIT ;  /* 0x000000000000794d */ /* 0x000fea0003800000 */
.L_x_3:
        /* <DEDUP_REMOVED lines=10> */
.L_x_7:


//--------------------- .nv.shared.reserved.0     --------------------------
	.section	.nv.shared.reserved.0,"aw",@nobits
	.weak		__nv_reservedSMEM_offset_0_alias
	.size		__nv_reservedSMEM_offset_0_alias, 0, 64
	.other		__nv_reservedSMEM_offset_0_alias,@"STO_CUDA_RESERVED_SHARED STV_DEFAULT"
__nv_reservedSMEM_offset_0_alias:
	.zero		0
	.zero		64


//--------------------- .nv.constant0._Z10strideCopyIfEvPT_i --------------------------
	.section	.nv.constant0._Z10strideCopyIfEvPT_i,"a",@progbits
	.sectionflags	@""
	.align	4
.nv.constant0._Z10strideCopyIfEvPT_i:
	.zero		908


//--------------------- .nv.constant0._Z10offsetCopyIfEvPT_i --------------------------
	.section	.nv.constant0._Z10offsetCopyIfEvPT_i,"a",@progbits
	.sectionflags	@""
	.align	4
.nv.constant0._Z10offsetCopyIfEvPT_i:
	.zero		908


//--------------------- .nv.constant0._Z10strideCopyIdEvPT_i --------------------------
	.section	.nv.constant0._Z10strideCopyIdEvPT_i,"a",@progbits
	.sectionflags	@""
	.align	4
.nv.constant0._Z10strideCopyIdEvPT_i:
	.zero		908


//--------------------- .nv.constant0._Z10offsetCopyIdEvPT_i --------------------------
	.section	.nv.constant0._Z10offsetCopyIdEvPT_i,"a",@progbits
	.sectionflags	@""
	.align	4
.nv.constant0._Z10offsetCopyIdEvPT_i:
	.zero		908


//--------------------- SYMBOLS --------------------------

	.type		.nv.reservedSmem.offset0,@object
	.size		.nv.reservedSmem.offset0,0x4
